//
// Generated by NVIDIA NVVM Compiler
//
// Compiler Build ID: CL-36424714
// Cuda compilation tools, release 13.0, V13.0.88
// Based on NVVM 20.0.0
//

.version 9.0
.target sm_100
.address_size 64

	// .globl	_Z9addKernelPKfS0_Pfmff

.visible .entry _Z9addKernelPKfS0_Pfmff(
	.param .u64 .ptr .align 1 _Z9addKernelPKfS0_Pfmff_param_0,
	.param .u64 .ptr .align 1 _Z9addKernelPKfS0_Pfmff_param_1,
	.param .u64 .ptr .align 1 _Z9addKernelPKfS0_Pfmff_param_2,
	.param .u64 _Z9addKernelPKfS0_Pfmff_param_3,
	.param .f32 _Z9addKernelPKfS0_Pfmff_param_4,
	.param .f32 _Z9addKernelPKfS0_Pfmff_param_5
)
{
	.reg .pred 	%p<2>;
	.reg .b32 	%r<5>;
	.reg .b32 	%f<5>;
	.reg .b64 	%rd<10>;

	ld.param.u64 	%rd2, [_Z9addKernelPKfS0_Pfmff_param_0];
	ld.param.u64 	%rd3, [_Z9addKernelPKfS0_Pfmff_param_2];
	ld.param.u64 	%rd4, [_Z9addKernelPKfS0_Pfmff_param_3];
	ld.param.f32 	%f1, [_Z9addKernelPKfS0_Pfmff_param_4];
	ld.param.f32 	%f2, [_Z9addKernelPKfS0_Pfmff_param_5];
	mov.u32 	%r1, %ntid.x;
	mov.u32 	%r2, %ctaid.x;
	mov.u32 	%r3, %tid.x;
	mad.lo.s32 	%r4, %r1, %r2, %r3;
	cvt.s64.s32 	%rd1, %r4;
	setp.le.u64 	%p1, %rd4, %rd1;
	@%p1 bra 	$L__BB0_2;
	cvta.to.global.u64 	%rd5, %rd2;
	cvta.to.global.u64 	%rd6, %rd3;
	shl.b64 	%rd7, %rd1, 2;
	add.s64 	%rd8, %rd5, %rd7;
	ld.global.f32 	%f3, [%rd8];
	fma.rn.f32 	%f4, %f1, %f3, %f2;
	add.s64 	%rd9, %rd6, %rd7;
	st.global.f32 	[%rd9], %f4;
$L__BB0_2:
	ret;

}


// ===== COMPILED SASS (sm_100) =====

	.target	sm_100

	.elftype	@"ET_EXEC"


//--------------------- .note.nv.tkinfo           --------------------------
	.section	.note.nv.tkinfo,"",@"SHT_NOTE"
	.sectionflags	@"SHF_NOTE_NV_TKINFO"
	.tkinfo
        /*0018*/ 	.word	0x00000002
        /*0030*/ 	.string	""
        /*0030*/ 	.string	"ptxas"
        /*0030*/ 	.string	"Cuda compilation tools, release 13.0, V13.0.88"
        /*0030*/ 	.string	"Build cuda_13.0.r13.0/compiler.36424714_0"
        /*0030*/ 	.string	"-arch sm_100 -m 64 "



//--------------------- .note.nv.cuinfo           --------------------------
	.section	.note.nv.cuinfo,"",@"SHT_NOTE"
	.sectionflags	@"SHF_NOTE_NV_CUINFO"
        /*0018*/ 	.short	0x0002
        /*001a*/ 	.short	0x0064
        /*001c*/ 	.short	0x0082
	.zero		2


//--------------------- .nv.info                  --------------------------
	.section	.nv.info,"",@"SHT_CUDA_INFO"
	.align	4


	//----- nvinfo : EIATTR_REGCOUNT
	.align		4
        /*0000*/ 	.byte	0x04, 0x2f
        /*0002*/ 	.short	(.L_1 - .L_0)
	.align		4
.L_0:
        /*0004*/ 	.word	index@(_Z9addKernelPKfS0_Pfmff)
        /*0008*/ 	.word	0x0000000a


	//----- nvinfo : EIATTR_FRAME_SIZE
	.align		4
.L_1:
        /*000c*/ 	.byte	0x04, 0x11
        /*000e*/ 	.short	(.L_3 - .L_2)
	.align		4
.L_2:
        /*0010*/ 	.word	index@(_Z9addKernelPKfS0_Pfmff)
        /*0014*/ 	.word	0x00000000


	//----- nvinfo : EIATTR_MIN_STACK_SIZE
	.align		4
.L_3:
        /*0018*/ 	.byte	0x04, 0x12
        /*001a*/ 	.short	(.L_5 - .L_4)
	.align		4
.L_4:
        /*001c*/ 	.word	index@(_Z9addKernelPKfS0_Pfmff)
        /*0020*/ 	.word	0x00000000
.L_5:


//--------------------- .nv.compat                --------------------------
	.section	.nv.compat,"",@"SHT_CUDA_COMPAT_INFO"
	.align	4
        /*0000*/ 	.byte	0x02, 0x09, 0x00, 0x00, 0x02, 0x02, 0x01, 0x00, 0x02, 0x05, 0x05, 0x00, 0x03, 0x07, 0x01, 0x01
        /*0010*/ 	.byte	0x02, 0x03, 0x00, 0x00, 0x02, 0x06, 0x01, 0x00, 0x04, 0x0b, 0x08, 0x00, 0x09, 0x00, 0x00, 0x00
        /*0020*/ 	.byte	0x00, 0x00, 0x00, 0x00


//--------------------- .nv.info._Z9addKernelPKfS0_Pfmff --------------------------
	.section	.nv.info._Z9addKernelPKfS0_Pfmff,"",@"SHT_CUDA_INFO"
	.sectionflags	@""
	.align	4


	//----- nvinfo : EIATTR_CUDA_API_VERSION
	.align		4
        /*0000*/ 	.byte	0x04, 0x37
        /*0002*/ 	.short	(.L_7 - .L_6)
.L_6:
        /*0004*/ 	.word	0x00000082


	//----- nvinfo : EIATTR_KPARAM_INFO
	.align		4
.L_7:
        /*0008*/ 	.byte	0x04, 0x17
        /*000a*/ 	.short	(.L_9 - .L_8)
.L_8:
        /*000c*/ 	.word	0x00000000
        /*0010*/ 	.short	0x0005
        /*0012*/ 	.short	0x0024
        /*0014*/ 	.byte	0x00, 0xf0, 0x11, 0x00


	//----- nvinfo : EIATTR_KPARAM_INFO
	.align		4
.L_9:
        /*0018*/ 	.byte	0x04, 0x17
        /*001a*/ 	.short	(.L_11 - .L_10)
.L_10:
        /*001c*/ 	.word	0x00000000
        /*0020*/ 	.short	0x0004
        /*0022*/ 	.short	0x0020
        /*0024*/ 	.byte	0x00, 0xf0, 0x11, 0x00


	//----- nvinfo : EIATTR_KPARAM_INFO
	.align		4
.L_11:
        /*0028*/ 	.byte	0x04, 0x17
        /*002a*/ 	.short	(.L_13 - .L_12)
.L_12:
        /*002c*/ 	.word	0x00000000
        /*0030*/ 	.short	0x0003
        /*0032*/ 	.short	0x0018
        /*0034*/ 	.byte	0x00, 0xf0, 0x21, 0x00


	//----- nvinfo : EIATTR_KPARAM_INFO
	.align		4
.L_13:
        /*0038*/ 	.byte	0x04, 0x17
        /*003a*/ 	.short	(.L_15 - .L_14)
.L_14:
        /*003c*/ 	.word	0x00000000
        /*0040*/ 	.short	0x0002
        /*0042*/ 	.short	0x0010
        /*0044*/ 	.byte	0x00, 0xf5, 0x21, 0x00


	//----- nvinfo : EIATTR_KPARAM_INFO
	.align		4
.L_15:
        /*0048*/ 	.byte	0x04, 0x17
        /*004a*/ 	.short	(.L_17 - .L_16)
.L_16:
        /*004c*/ 	.word	0x00000000
        /*0050*/ 	.short	0x0001
        /*0052*/ 	.short	0x0008
        /*0054*/ 	.byte	0x00, 0xf5, 0x21, 0x00


	//----- nvinfo : EIATTR_KPARAM_INFO
	.align		4
.L_17:
        /*0058*/ 	.byte	0x04, 0x17
        /*005a*/ 	.short	(.L_19 - .L_18)
.L_18:
        /*005c*/ 	.word	0x00000000
        /*0060*/ 	.short	0x0000
        /*0062*/ 	.short	0x0000
        /*0064*/ 	.byte	0x00, 0xf5, 0x21, 0x00


	//----- nvinfo : EIATTR_SPARSE_MMA_MASK
	.align		4
.L_19:
        /*0068*/ 	.byte	0x03, 0x50
        /*006a*/ 	.short	0x0000


	//----- nvinfo : EIATTR_MAXREG_COUNT
	.align		4
        /*006c*/ 	.byte	0x03, 0x1b
        /*006e*/ 	.short	0x00ff


	//----- nvinfo : EIATTR_MERCURY_ISA_VERSION
	.align		4
        /*0070*/ 	.byte	0x03, 0x5f
        /*0072*/ 	.short	0x0101


	//----- nvinfo : EIATTR_VRC_CTA_INIT_COUNT
	.align		4
        /*0074*/ 	.byte	0x02, 0x4a
	.zero		1
	.zero		1


	//----- nvinfo : EIATTR_EXIT_INSTR_OFFSETS
	.align		4
        /*0078*/ 	.byte	0x04, 0x1c
        /*007a*/ 	.short	(.L_21 - .L_20)


	//   ....[0]....
.L_20:
        /*007c*/ 	.word	0x00000090


	//   ....[1]....
        /*0080*/ 	.word	0x00000170


	//----- nvinfo : EIATTR_CBANK_PARAM_SIZE
	.align		4
.L_21:
        /*0084*/ 	.byte	0x03, 0x19
        /*0086*/ 	.short	0x0028


	//----- nvinfo : EIATTR_PARAM_CBANK
	.align		4
        /*0088*/ 	.byte	0x04, 0x0a
        /*008a*/ 	.short	(.L_23 - .L_22)
	.align		4
.L_22:
        /*008c*/ 	.word	index@(.nv.constant0._Z9addKernelPKfS0_Pfmff)
        /*0090*/ 	.short	0x0380
        /*0092*/ 	.short	0x0028


	//----- nvinfo : EIATTR_SW_WAR
	.align		4
.L_23:
        /*0094*/ 	.byte	0x04, 0x36
        /*0096*/ 	.short	(.L_25 - .L_24)
.L_24:
        /*0098*/ 	.word	0x00000008
.L_25:


//--------------------- .nv.callgraph             --------------------------
	.section	.nv.callgraph,"",@"SHT_CUDA_CALLGRAPH"
	.align	4
	.sectionentsize	8
	.align		4
        /*0000*/ 	.word	0x00000000
	.align		4
        /*0004*/ 	.word	0xffffffff
	.align		4
        /*0008*/ 	.word	0x00000000
	.align		4
        /*000c*/ 	.word	0xfffffffe
	.align		4
        /*0010*/ 	.word	0x00000000
	.align		4
        /*0014*/ 	.word	0xfffffffd
	.align		4
        /*0018*/ 	.word	0x00000000
	.align		4
        /*001c*/ 	.word	0xfffffffc


//--------------------- .text._Z9addKernelPKfS0_Pfmff --------------------------
	.section	.text._Z9addKernelPKfS0_Pfmff,"ax",@progbits
	.align	128
        .global         _Z9addKernelPKfS0_Pfmff
        .type           _Z9addKernelPKfS0_Pfmff,@function
        .size           _Z9addKernelPKfS0_Pfmff,(.L_x_1 - _Z9addKernelPKfS0_Pfmff)
        .other          _Z9addKernelPKfS0_Pfmff,@"STO_CUDA_ENTRY STV_DEFAULT"
_Z9addKernelPKfS0_Pfmff:
.text._Z9addKernelPKfS0_Pfmff:
[----:B------:R-:W-:Y:S01]  /*0000*/  LDC R1, c[0x0][0x37c] ;  /* 0x0000df00ff017b82 */ /* 0x000fe20000000800 */
[----:B------:R-:W0:Y:S01]  /*0010*/  S2R R0, SR_CTAID.X ;  /* 0x0000000000007919 */ /* 0x000e220000002500 */
[----:B------:R-:W0:Y:S01]  /*0020*/  LDCU UR4, c[0x0][0x360] ;  /* 0x00006c00ff0477ac */ /* 0x000e220008000800 */
[----:B------:R-:W0:Y:S01]  /*0030*/  S2R R3, SR_TID.X ;  /* 0x0000000000037919 */ /* 0x000e220000002100 */
[----:B------:R-:W1:Y:S01]  /*0040*/  LDCU.64 UR6, c[0x0][0x398] ;  /* 0x00007300ff0677ac */ /* 0x000e620008000a00 */
[----:B0-----:R-:W-:-:S05]  /*0050*/  IMAD R0, R0, UR4, R3 ;  /* 0x0000000400007c24 */ /* 0x001fca000f8e0203 */
[----:B-1----:R-:W-:Y:S02]  /*0060*/  ISETP.GE.U32.AND P0, PT, R0, UR6, PT ;  /* 0x0000000600007c0c */ /* 0x002fe4000bf06070 */
[----:B------:R-:W-:-:S04]  /*0070*/  SHF.R.S32.HI R3, RZ, 0x1f, R0 ;  /* 0x0000001fff037819 */ /* 0x000fc80000011400 */
[----:B------:R-:W-:-:S13]  /*0080*/  ISETP.GE.U32.AND.EX P0, PT, R3, UR7, PT, P0 ;  /* 0x0000000703007c0c */ /* 0x000fda000bf06100 */
[----:B------:R-:W-:Y:S05]  /*0090*/  @P0 EXIT ;  /* 0x000000000000094d */ /* 0x000fea0003800000 */
[----:B------:R-:W0:Y:S01]  /*00a0*/  LDCU.64 UR6, c[0x0][0x380] ;  /* 0x00007000ff0677ac */ /* 0x000e220008000a00 */
[C---:B------:R-:W-:Y:S01]  /*00b0*/  IMAD.SHL.U32 R4, R0.reuse, 0x4, RZ ;  /* 0x0000000400047824 */ /* 0x040fe200078e00ff */
[----:B------:R-:W-:Y:S01]  /*00c0*/  SHF.L.U64.HI R0, R0, 0x2, R3 ;  /* 0x0000000200007819 */ /* 0x000fe20000010203 */
[----:B------:R-:W1:Y:S01]  /*00d0*/  LDC.64 R6, c[0x0][0x3a0] ;  /* 0x0000e800ff067b82 */ /* 0x000e620000000a00 */
[----:B------:R-:W2:Y:S02]  /*00e0*/  LDCU.64 UR4, c[0x0][0x358] ;  /* 0x00006b00ff0477ac */ /* 0x000ea40008000a00 */
[----:B0-----:R-:W-:-:S04]  /*00f0*/  IADD3 R2, P0, PT, R4, UR6, RZ ;  /* 0x0000000604027c10 */ /* 0x001fc8000ff1e0ff */
[----:B------:R-:W-:Y:S01]  /*0100*/  IADD3.X R3, PT, PT, R0, UR7, RZ, P0, !PT ;  /* 0x0000000700037c10 */ /* 0x000fe200087fe4ff */
[----:B------:R-:W0:Y:S04]  /*0110*/  LDCU.64 UR6, c[0x0][0x390] ;  /* 0x00007200ff0677ac */ /* 0x000e280008000a00 */
[----:B--2---:R-:W1:Y:S01]  /*0120*/  LDG.E R2, desc[UR4][R2.64] ;  /* 0x0000000402027981 */ /* 0x004e62000c1e1900 */
[----:B0-----:R-:W-:-:S04]  /*0130*/  IADD3 R4, P0, PT, R4, UR6, RZ ;  /* 0x0000000604047c10 */ /* 0x001fc8000ff1e0ff */
[----:B------:R-:W-:Y:S01]  /*0140*/  IADD3.X R5, PT, PT, R0, UR7, RZ, P0, !PT ;  /* 0x0000000700057c10 */ /* 0x000fe200087fe4ff */
[----:B-1----:R-:W-:-:S05]  /*0150*/  FFMA R7, R2, R6, R7 ;  /* 0x0000000602077223 */ /* 0x002fca0000000007 */
[----:B------:R-:W-:Y:S01]  /*0160*/  STG.E desc[UR4][R4.64], R7 ;  /* 0x0000000704007986 */ /* 0x000fe2000c101904 */
[----:B------:R-:W-:Y:S05]  /*0170*/  EXIT ;  /* 0x000000000000794d */ /* 0x000fea0003800000 */
.L_x_0:
[----:B------:R-:W-:-:S00]  /*0180*/  BRA `(.L_x_0) ;  /* 0xfffffffc00fc7947 */ /* 0x000fc0000383ffff */
[----:B------:R-:W-:-:S00]  /*0190*/  NOP ;  /* 0x0000000000007918 */ /* 0x000fc00000000000 */
        /* <DEDUP_REMOVED lines=14> */
.L_x_1:


//--------------------- .nv.shared.reserved.0     --------------------------
	.section	.nv.shared.reserved.0,"aw",@nobits
	.weak		__nv_reservedSMEM_offset_0_alias
	.size		__nv_reservedSMEM_offset_0_alias, 0, 64
	.other		__nv_reservedSMEM_offset_0_alias,@"STO_CUDA_RESERVED_SHARED STV_DEFAULT"
__nv_reservedSMEM_offset_0_alias:
	.zero		0
	.zero		64


//--------------------- .nv.constant0._Z9addKernelPKfS0_Pfmff --------------------------
	.section	.nv.constant0._Z9addKernelPKfS0_Pfmff,"a",@progbits
	.sectionflags	@""
	.align	4
.nv.constant0._Z9addKernelPKfS0_Pfmff:
	.zero		936


//--------------------- SYMBOLS --------------------------

	.type		.nv.reservedSmem.offset0,@object
	.size		.nv.reservedSmem.offset0,0x4
